//
// Generated by NVIDIA NVVM Compiler
//
// Compiler Build ID: CL-36424714
// Cuda compilation tools, release 13.0, V13.0.88
// Based on NVVM 20.0.0
//

.version 9.0
.target sm_100
.address_size 64

	// .globl	_Z11same_matrixPvS_ii
.global .align 4 .u32 state_d;

.visible .entry _Z11same_matrixPvS_ii(
	.param .u64 .ptr .align 1 _Z11same_matrixPvS_ii_param_0,
	.param .u64 .ptr .align 1 _Z11same_matrixPvS_ii_param_1,
	.param .u32 _Z11same_matrixPvS_ii_param_2,
	.param .u32 _Z11same_matrixPvS_ii_param_3
)
{
	.reg .pred 	%p<4>;
	.reg .b32 	%r<12>;
	.reg .b64 	%rd<8>;

	ld.param.u64 	%rd3, [_Z11same_matrixPvS_ii_param_0];
	ld.param.u64 	%rd4, [_Z11same_matrixPvS_ii_param_1];
	ld.param.u32 	%r4, [_Z11same_matrixPvS_ii_param_2];
	ld.param.u32 	%r5, [_Z11same_matrixPvS_ii_param_3];
	mov.b32 	%r6, 1;
	st.global.u32 	[state_d], %r6;
	mul.lo.s32 	%r1, %r5, %r4;
	setp.lt.s32 	%p1, %r1, 1;
	@%p1 bra 	$L__BB0_5;
	cvta.to.global.u64 	%rd1, %rd3;
	cvta.to.global.u64 	%rd2, %rd4;
	mov.b32 	%r11, 0;
	bra.uni 	$L__BB0_3;
$L__BB0_2:
	add.s32 	%r11, %r11, 1;
	setp.eq.s32 	%p3, %r11, %r1;
	@%p3 bra 	$L__BB0_5;
$L__BB0_3:
	mul.wide.u32 	%rd5, %r11, 4;
	add.s64 	%rd6, %rd1, %rd5;
	ld.global.u32 	%r8, [%rd6];
	add.s64 	%rd7, %rd2, %rd5;
	ld.global.u32 	%r9, [%rd7];
	setp.eq.s32 	%p2, %r8, %r9;
	@%p2 bra 	$L__BB0_2;
	mov.b32 	%r10, 0;
	st.global.u32 	[state_d], %r10;
$L__BB0_5:
	ret;

}
	// .globl	_Z14calculateFramePiS_Pdi
.visible .entry _Z14calculateFramePiS_Pdi(
	.param .u64 .ptr .align 1 _Z14calculateFramePiS_Pdi_param_0,
	.param .u64 .ptr .align 1 _Z14calculateFramePiS_Pdi_param_1,
	.param .u64 .ptr .align 1 _Z14calculateFramePiS_Pdi_param_2,
	.param .u32 _Z14calculateFramePiS_Pdi_param_3
)
{
	.reg .pred 	%p<3>;
	.reg .b32 	%r<65>;
	.reg .b64 	%rd<96>;
	.reg .b64 	%fd<76>;

	ld.param.u64 	%rd2, [_Z14calculateFramePiS_Pdi_param_1];
	ld.param.u32 	%r4, [_Z14calculateFramePiS_Pdi_param_3];
	mov.u32 	%r5, %ctaid.x;
	shl.b32 	%r6, %r5, 5;
	mov.u32 	%r7, %tid.x;
	add.s32 	%r1, %r6, %r7;
	mov.u32 	%r8, %ctaid.y;
	shl.b32 	%r9, %r8, 5;
	mov.u32 	%r10, %tid.y;
	add.s32 	%r11, %r9, %r10;
	max.s32 	%r12, %r1, %r11;
	setp.ge.s32 	%p1, %r12, %r4;
	@%p1 bra 	$L__BB1_2;
	ld.param.u64 	%rd95, [_Z14calculateFramePiS_Pdi_param_2];
	ld.param.u64 	%rd94, [_Z14calculateFramePiS_Pdi_param_0];
	cvta.to.global.u64 	%rd4, %rd2;
	cvta.to.global.u64 	%rd5, %rd94;
	cvta.to.global.u64 	%rd6, %rd95;
	add.s32 	%r13, %r11, %r4;
	add.s32 	%r14, %r4, %r1;
	add.s32 	%r15, %r14, -2;
	add.s32 	%r16, %r13, -2;
	rem.s32 	%r17, %r16, %r4;
	mul.lo.s32 	%r18, %r17, %r4;
	cvt.s64.s32 	%rd7, %r18;
	rem.s32 	%r19, %r15, %r4;
	cvt.s64.s32 	%rd8, %r19;
	add.s64 	%rd9, %rd8, %rd7;
	shl.b64 	%rd10, %rd9, 2;
	add.s64 	%rd11, %rd5, %rd10;
	ld.global.u32 	%r20, [%rd11];
	cvt.rn.f64.s32 	%fd1, %r20;
	ld.global.f64 	%fd2, [%rd6];
	fma.rn.f64 	%fd3, %fd2, %fd1, 0d0000000000000000;
	add.s32 	%r21, %r14, -1;
	rem.s32 	%r22, %r21, %r4;
	cvt.s64.s32 	%rd12, %r22;
	add.s64 	%rd13, %rd12, %rd7;
	shl.b64 	%rd14, %rd13, 2;
	add.s64 	%rd15, %rd5, %rd14;
	ld.global.u32 	%r23, [%rd15];
	cvt.rn.f64.s32 	%fd4, %r23;
	ld.global.f64 	%fd5, [%rd6+8];
	fma.rn.f64 	%fd6, %fd5, %fd4, %fd3;
	rem.s32 	%r24, %r14, %r4;
	cvt.s64.s32 	%rd16, %r24;
	add.s64 	%rd17, %rd16, %rd7;
	shl.b64 	%rd18, %rd17, 2;
	add.s64 	%rd19, %rd5, %rd18;
	ld.global.u32 	%r25, [%rd19];
	cvt.rn.f64.s32 	%fd7, %r25;
	ld.global.f64 	%fd8, [%rd6+16];
	fma.rn.f64 	%fd9, %fd8, %fd7, %fd6;
	add.s32 	%r26, %r14, 1;
	rem.s32 	%r27, %r26, %r4;
	cvt.s64.s32 	%rd20, %r27;
	add.s64 	%rd21, %rd20, %rd7;
	shl.b64 	%rd22, %rd21, 2;
	add.s64 	%rd23, %rd5, %rd22;
	ld.global.u32 	%r28, [%rd23];
	cvt.rn.f64.s32 	%fd10, %r28;
	ld.global.f64 	%fd11, [%rd6+24];
	fma.rn.f64 	%fd12, %fd11, %fd10, %fd9;
	add.s32 	%r29, %r14, 2;
	rem.s32 	%r30, %r29, %r4;
	cvt.s64.s32 	%rd24, %r30;
	add.s64 	%rd25, %rd24, %rd7;
	shl.b64 	%rd26, %rd25, 2;
	add.s64 	%rd27, %rd5, %rd26;
	ld.global.u32 	%r31, [%rd27];
	cvt.rn.f64.s32 	%fd13, %r31;
	ld.global.f64 	%fd14, [%rd6+32];
	fma.rn.f64 	%fd15, %fd14, %fd13, %fd12;
	add.s32 	%r32, %r13, -1;
	rem.s32 	%r33, %r32, %r4;
	mul.lo.s32 	%r34, %r33, %r4;
	cvt.s64.s32 	%rd28, %r34;
	add.s64 	%rd29, %rd8, %rd28;
	shl.b64 	%rd30, %rd29, 2;
	add.s64 	%rd31, %rd5, %rd30;
	ld.global.u32 	%r35, [%rd31];
	cvt.rn.f64.s32 	%fd16, %r35;
	ld.global.f64 	%fd17, [%rd6+40];
	fma.rn.f64 	%fd18, %fd17, %fd16, %fd15;
	add.s64 	%rd32, %rd12, %rd28;
	shl.b64 	%rd33, %rd32, 2;
	add.s64 	%rd34, %rd5, %rd33;
	ld.global.u32 	%r36, [%rd34];
	cvt.rn.f64.s32 	%fd19, %r36;
	ld.global.f64 	%fd20, [%rd6+48];
	fma.rn.f64 	%fd21, %fd20, %fd19, %fd18;
	add.s64 	%rd35, %rd16, %rd28;
	shl.b64 	%rd36, %rd35, 2;
	add.s64 	%rd37, %rd5, %rd36;
	ld.global.u32 	%r37, [%rd37];
	cvt.rn.f64.s32 	%fd22, %r37;
	ld.global.f64 	%fd23, [%rd6+56];
	fma.rn.f64 	%fd24, %fd23, %fd22, %fd21;
	add.s64 	%rd38, %rd20, %rd28;
	shl.b64 	%rd39, %rd38, 2;
	add.s64 	%rd40, %rd5, %rd39;
	ld.global.u32 	%r38, [%rd40];
	cvt.rn.f64.s32 	%fd25, %r38;
	ld.global.f64 	%fd26, [%rd6+64];
	fma.rn.f64 	%fd27, %fd26, %fd25, %fd24;
	add.s64 	%rd41, %rd24, %rd28;
	shl.b64 	%rd42, %rd41, 2;
	add.s64 	%rd43, %rd5, %rd42;
	ld.global.u32 	%r39, [%rd43];
	cvt.rn.f64.s32 	%fd28, %r39;
	ld.global.f64 	%fd29, [%rd6+72];
	fma.rn.f64 	%fd30, %fd29, %fd28, %fd27;
	rem.s32 	%r40, %r13, %r4;
	mul.lo.s32 	%r41, %r40, %r4;
	cvt.s64.s32 	%rd44, %r41;
	add.s64 	%rd45, %rd8, %rd44;
	shl.b64 	%rd46, %rd45, 2;
	add.s64 	%rd47, %rd5, %rd46;
	ld.global.u32 	%r42, [%rd47];
	cvt.rn.f64.s32 	%fd31, %r42;
	ld.global.f64 	%fd32, [%rd6+80];
	fma.rn.f64 	%fd33, %fd32, %fd31, %fd30;
	add.s64 	%rd48, %rd12, %rd44;
	shl.b64 	%rd49, %rd48, 2;
	add.s64 	%rd50, %rd5, %rd49;
	ld.global.u32 	%r43, [%rd50];
	cvt.rn.f64.s32 	%fd34, %r43;
	ld.global.f64 	%fd35, [%rd6+88];
	fma.rn.f64 	%fd36, %fd35, %fd34, %fd33;
	add.s64 	%rd51, %rd16, %rd44;
	shl.b64 	%rd52, %rd51, 2;
	add.s64 	%rd53, %rd5, %rd52;
	ld.global.u32 	%r44, [%rd53];
	cvt.rn.f64.s32 	%fd37, %r44;
	ld.global.f64 	%fd38, [%rd6+96];
	fma.rn.f64 	%fd39, %fd38, %fd37, %fd36;
	add.s64 	%rd54, %rd20, %rd44;
	shl.b64 	%rd55, %rd54, 2;
	add.s64 	%rd56, %rd5, %rd55;
	ld.global.u32 	%r45, [%rd56];
	cvt.rn.f64.s32 	%fd40, %r45;
	ld.global.f64 	%fd41, [%rd6+104];
	fma.rn.f64 	%fd42, %fd41, %fd40, %fd39;
	add.s64 	%rd57, %rd24, %rd44;
	shl.b64 	%rd58, %rd57, 2;
	add.s64 	%rd59, %rd5, %rd58;
	ld.global.u32 	%r46, [%rd59];
	cvt.rn.f64.s32 	%fd43, %r46;
	ld.global.f64 	%fd44, [%rd6+112];
	fma.rn.f64 	%fd45, %fd44, %fd43, %fd42;
	add.s32 	%r47, %r13, 1;
	rem.s32 	%r48, %r47, %r4;
	mul.lo.s32 	%r49, %r48, %r4;
	cvt.s64.s32 	%rd60, %r49;
	add.s64 	%rd61, %rd8, %rd60;
	shl.b64 	%rd62, %rd61, 2;
	add.s64 	%rd63, %rd5, %rd62;
	ld.global.u32 	%r50, [%rd63];
	cvt.rn.f64.s32 	%fd46, %r50;
	ld.global.f64 	%fd47, [%rd6+120];
	fma.rn.f64 	%fd48, %fd47, %fd46, %fd45;
	add.s64 	%rd64, %rd12, %rd60;
	shl.b64 	%rd65, %rd64, 2;
	add.s64 	%rd66, %rd5, %rd65;
	ld.global.u32 	%r51, [%rd66];
	cvt.rn.f64.s32 	%fd49, %r51;
	ld.global.f64 	%fd50, [%rd6+128];
	fma.rn.f64 	%fd51, %fd50, %fd49, %fd48;
	add.s64 	%rd67, %rd16, %rd60;
	shl.b64 	%rd68, %rd67, 2;
	add.s64 	%rd69, %rd5, %rd68;
	ld.global.u32 	%r52, [%rd69];
	cvt.rn.f64.s32 	%fd52, %r52;
	ld.global.f64 	%fd53, [%rd6+136];
	fma.rn.f64 	%fd54, %fd53, %fd52, %fd51;
	add.s64 	%rd70, %rd20, %rd60;
	shl.b64 	%rd71, %rd70, 2;
	add.s64 	%rd72, %rd5, %rd71;
	ld.global.u32 	%r53, [%rd72];
	cvt.rn.f64.s32 	%fd55, %r53;
	ld.global.f64 	%fd56, [%rd6+144];
	fma.rn.f64 	%fd57, %fd56, %fd55, %fd54;
	add.s64 	%rd73, %rd24, %rd60;
	shl.b64 	%rd74, %rd73, 2;
	add.s64 	%rd75, %rd5, %rd74;
	ld.global.u32 	%r54, [%rd75];
	cvt.rn.f64.s32 	%fd58, %r54;
	ld.global.f64 	%fd59, [%rd6+152];
	fma.rn.f64 	%fd60, %fd59, %fd58, %fd57;
	add.s32 	%r55, %r13, 2;
	rem.s32 	%r56, %r55, %r4;
	mul.lo.s32 	%r57, %r56, %r4;
	cvt.s64.s32 	%rd76, %r57;
	add.s64 	%rd77, %rd8, %rd76;
	shl.b64 	%rd78, %rd77, 2;
	add.s64 	%rd79, %rd5, %rd78;
	ld.global.u32 	%r58, [%rd79];
	cvt.rn.f64.s32 	%fd61, %r58;
	ld.global.f64 	%fd62, [%rd6+160];
	fma.rn.f64 	%fd63, %fd62, %fd61, %fd60;
	add.s64 	%rd80, %rd12, %rd76;
	shl.b64 	%rd81, %rd80, 2;
	add.s64 	%rd82, %rd5, %rd81;
	ld.global.u32 	%r59, [%rd82];
	cvt.rn.f64.s32 	%fd64, %r59;
	ld.global.f64 	%fd65, [%rd6+168];
	fma.rn.f64 	%fd66, %fd65, %fd64, %fd63;
	add.s64 	%rd83, %rd16, %rd76;
	shl.b64 	%rd84, %rd83, 2;
	add.s64 	%rd85, %rd5, %rd84;
	ld.global.u32 	%r60, [%rd85];
	cvt.rn.f64.s32 	%fd67, %r60;
	ld.global.f64 	%fd68, [%rd6+176];
	fma.rn.f64 	%fd69, %fd68, %fd67, %fd66;
	add.s64 	%rd86, %rd20, %rd76;
	shl.b64 	%rd87, %rd86, 2;
	add.s64 	%rd88, %rd5, %rd87;
	ld.global.u32 	%r61, [%rd88];
	cvt.rn.f64.s32 	%fd70, %r61;
	ld.global.f64 	%fd71, [%rd6+184];
	fma.rn.f64 	%fd72, %fd71, %fd70, %fd69;
	add.s64 	%rd89, %rd24, %rd76;
	shl.b64 	%rd90, %rd89, 2;
	add.s64 	%rd91, %rd5, %rd90;
	ld.global.u32 	%r62, [%rd91];
	cvt.rn.f64.s32 	%fd73, %r62;
	ld.global.f64 	%fd74, [%rd6+192];
	fma.rn.f64 	%fd75, %fd74, %fd73, %fd72;
	setp.gt.f64 	%p2, %fd75, 0d3EB0C6F7A0B5ED8D;
	selp.b32 	%r63, 1, -1, %p2;
	mad.lo.s32 	%r64, %r11, %r4, %r1;
	mul.wide.s32 	%rd92, %r64, 4;
	add.s64 	%rd93, %rd4, %rd92;
	st.global.u32 	[%rd93], %r63;
$L__BB1_2:
	ret;

}


// ===== COMPILED SASS (sm_100) =====

	.target	sm_100

	.elftype	@"ET_EXEC"


//--------------------- .note.nv.tkinfo           --------------------------
	.section	.note.nv.tkinfo,"",@"SHT_NOTE"
	.sectionflags	@"SHF_NOTE_NV_TKINFO"
	.tkinfo
        /*0018*/ 	.word	0x00000002
        /*0030*/ 	.string	""
        /*0030*/ 	.string	"ptxas"
        /*0030*/ 	.string	"Cuda compilation tools, release 13.0, V13.0.88"
        /*0030*/ 	.string	"Build cuda_13.0.r13.0/compiler.36424714_0"
        /*0030*/ 	.string	"-arch sm_100 -m 64 "



//--------------------- .note.nv.cuinfo           --------------------------
	.section	.note.nv.cuinfo,"",@"SHT_NOTE"
	.sectionflags	@"SHF_NOTE_NV_CUINFO"
        /*0018*/ 	.short	0x0002
        /*001a*/ 	.short	0x0064
        /*001c*/ 	.short	0x0082
	.zero		2


//--------------------- .nv.info                  --------------------------
	.section	.nv.info,"",@"SHT_CUDA_INFO"
	.align	4


	//----- nvinfo : EIATTR_REGCOUNT
	.align		4
        /*0000*/ 	.byte	0x04, 0x2f
        /*0002*/ 	.short	(.L_2 - .L_1)
	.align		4
.L_1:
        /*0004*/ 	.word	index@(_Z11same_matrixPvS_ii)
        /*0008*/ 	.word	0x0000000e


	//----- nvinfo : EIATTR_FRAME_SIZE
	.align		4
.L_2:
        /*000c*/ 	.byte	0x04, 0x11
        /*000e*/ 	.short	(.L_4 - .L_3)
	.align		4
.L_3:
        /*0010*/ 	.word	index@(_Z11same_matrixPvS_ii)
        /*0014*/ 	.word	0x00000000


	//----- nvinfo : EIATTR_REGCOUNT
	.align		4
.L_4:
        /*0018*/ 	.byte	0x04, 0x2f
        /*001a*/ 	.short	(.L_6 - .L_5)
	.align		4
.L_5:
        /*001c*/ 	.word	index@(_Z14calculateFramePiS_Pdi)
        /*0020*/ 	.word	0x00000020


	//----- nvinfo : EIATTR_FRAME_SIZE
	.align		4
.L_6:
        /*0024*/ 	.byte	0x04, 0x11
        /*0026*/ 	.short	(.L_8 - .L_7)
	.align		4
.L_7:
        /*0028*/ 	.word	index@(_Z14calculateFramePiS_Pdi)
        /*002c*/ 	.word	0x00000000


	//----- nvinfo : EIATTR_MIN_STACK_SIZE
	.align		4
.L_8:
        /*0030*/ 	.byte	0x04, 0x12
        /*0032*/ 	.short	(.L_10 - .L_9)
	.align		4
.L_9:
        /*0034*/ 	.word	index@(_Z14calculateFramePiS_Pdi)
        /*0038*/ 	.word	0x00000000


	//----- nvinfo : EIATTR_MIN_STACK_SIZE
	.align		4
.L_10:
        /*003c*/ 	.byte	0x04, 0x12
        /*003e*/ 	.short	(.L_12 - .L_11)
	.align		4
.L_11:
        /*0040*/ 	.word	index@(_Z11same_matrixPvS_ii)
        /*0044*/ 	.word	0x00000000
.L_12:


//--------------------- .nv.compat                --------------------------
	.section	.nv.compat,"",@"SHT_CUDA_COMPAT_INFO"
	.align	4
        /*0000*/ 	.byte	0x02, 0x09, 0x00, 0x00, 0x02, 0x02, 0x01, 0x00, 0x02, 0x05, 0x05, 0x00, 0x03, 0x07, 0x01, 0x01
        /*0010*/ 	.byte	0x02, 0x03, 0x00, 0x00, 0x02, 0x06, 0x01, 0x00, 0x04, 0x0b, 0x08, 0x00, 0x01, 0x00, 0x00, 0x00
        /*0020*/ 	.byte	0x00, 0x00, 0x00, 0x00


//--------------------- .nv.info._Z14calculateFramePiS_Pdi --------------------------
	.section	.nv.info._Z14calculateFramePiS_Pdi,"",@"SHT_CUDA_INFO"
	.sectionflags	@""
	.align	4


	//----- nvinfo : EIATTR_CUDA_API_VERSION
	.align		4
        /*0000*/ 	.byte	0x04, 0x37
        /*0002*/ 	.short	(.L_14 - .L_13)
.L_13:
        /*0004*/ 	.word	0x00000082


	//----- nvinfo : EIATTR_KPARAM_INFO
	.align		4
.L_14:
        /*0008*/ 	.byte	0x04, 0x17
        /*000a*/ 	.short	(.L_16 - .L_15)
.L_15:
        /*000c*/ 	.word	0x00000000
        /*0010*/ 	.short	0x0003
        /*0012*/ 	.short	0x0018
        /*0014*/ 	.byte	0x00, 0xf0, 0x11, 0x00


	//----- nvinfo : EIATTR_KPARAM_INFO
	.align		4
.L_16:
        /*0018*/ 	.byte	0x04, 0x17
        /*001a*/ 	.short	(.L_18 - .L_17)
.L_17:
        /*001c*/ 	.word	0x00000000
        /*0020*/ 	.short	0x0002
        /*0022*/ 	.short	0x0010
        /*0024*/ 	.byte	0x00, 0xf5, 0x21, 0x00


	//----- nvinfo : EIATTR_KPARAM_INFO
	.align		4
.L_18:
        /*0028*/ 	.byte	0x04, 0x17
        /*002a*/ 	.short	(.L_20 - .L_19)
.L_19:
        /*002c*/ 	.word	0x00000000
        /*0030*/ 	.short	0x0001
        /*0032*/ 	.short	0x0008
        /*0034*/ 	.byte	0x00, 0xf5, 0x21, 0x00


	//----- nvinfo : EIATTR_KPARAM_INFO
	.align		4
.L_20:
        /*0038*/ 	.byte	0x04, 0x17
        /*003a*/ 	.short	(.L_22 - .L_21)
.L_21:
        /*003c*/ 	.word	0x00000000
        /*0040*/ 	.short	0x0000
        /*0042*/ 	.short	0x0000
        /*0044*/ 	.byte	0x00, 0xf5, 0x21, 0x00


	//----- nvinfo : EIATTR_SPARSE_MMA_MASK
	.align		4
.L_22:
        /*0048*/ 	.byte	0x03, 0x50
        /*004a*/ 	.short	0x0000


	//----- nvinfo : EIATTR_MAXREG_COUNT
	.align		4
        /*004c*/ 	.byte	0x03, 0x1b
        /*004e*/ 	.short	0x00ff


	//----- nvinfo : EIATTR_MERCURY_ISA_VERSION
	.align		4
        /*0050*/ 	.byte	0x03, 0x5f
        /*0052*/ 	.short	0x0101


	//----- nvinfo : EIATTR_VRC_CTA_INIT_COUNT
	.align		4
        /*0054*/ 	.byte	0x02, 0x4a
	.zero		1
	.zero		1


	//----- nvinfo : EIATTR_EXIT_INSTR_OFFSETS
	.align		4
        /*0058*/ 	.byte	0x04, 0x1c
        /*005a*/ 	.short	(.L_24 - .L_23)


	//   ....[0]....
.L_23:
        /*005c*/ 	.word	0x000000a0


	//   ....[1]....
        /*0060*/ 	.word	0x00001730


	//----- nvinfo : EIATTR_CBANK_PARAM_SIZE
	.align		4
.L_24:
        /*0064*/ 	.byte	0x03, 0x19
        /*0066*/ 	.short	0x001c


	//----- nvinfo : EIATTR_PARAM_CBANK
	.align		4
        /*0068*/ 	.byte	0x04, 0x0a
        /*006a*/ 	.short	(.L_26 - .L_25)
	.align		4
.L_25:
        /*006c*/ 	.word	index@(.nv.constant0._Z14calculateFramePiS_Pdi)
        /*0070*/ 	.short	0x0380
        /*0072*/ 	.short	0x001c


	//----- nvinfo : EIATTR_SW_WAR
	.align		4
.L_26:
        /*0074*/ 	.byte	0x04, 0x36
        /*0076*/ 	.short	(.L_28 - .L_27)
.L_27:
        /*0078*/ 	.word	0x00000008
.L_28:


//--------------------- .nv.info._Z11same_matrixPvS_ii --------------------------
	.section	.nv.info._Z11same_matrixPvS_ii,"",@"SHT_CUDA_INFO"
	.sectionflags	@""
	.align	4


	//----- nvinfo : EIATTR_CUDA_API_VERSION
	.align		4
        /*0000*/ 	.byte	0x04, 0x37
        /*0002*/ 	.short	(.L_30 - .L_29)
.L_29:
        /*0004*/ 	.word	0x00000082


	//----- nvinfo : EIATTR_KPARAM_INFO
	.align		4
.L_30:
        /*0008*/ 	.byte	0x04, 0x17
        /*000a*/ 	.short	(.L_32 - .L_31)
.L_31:
        /*000c*/ 	.word	0x00000000
        /*0010*/ 	.short	0x0003
        /*0012*/ 	.short	0x0014
        /*0014*/ 	.byte	0x00, 0xf0, 0x11, 0x00


	//----- nvinfo : EIATTR_KPARAM_INFO
	.align		4
.L_32:
        /*0018*/ 	.byte	0x04, 0x17
        /*001a*/ 	.short	(.L_34 - .L_33)
.L_33:
        /*001c*/ 	.word	0x00000000
        /*0020*/ 	.short	0x0002
        /*0022*/ 	.short	0x0010
        /*0024*/ 	.byte	0x00, 0xf0, 0x11, 0x00


	//----- nvinfo : EIATTR_KPARAM_INFO
	.align		4
.L_34:
        /*0028*/ 	.byte	0x04, 0x17
        /*002a*/ 	.short	(.L_36 - .L_35)
.L_35:
        /*002c*/ 	.word	0x00000000
        /*0030*/ 	.short	0x0001
        /*0032*/ 	.short	0x0008
        /*0034*/ 	.byte	0x00, 0xf5, 0x21, 0x00


	//----- nvinfo : EIATTR_KPARAM_INFO
	.align		4
.L_36:
        /*0038*/ 	.byte	0x04, 0x17
        /*003a*/ 	.short	(.L_38 - .L_37)
.L_37:
        /*003c*/ 	.word	0x00000000
        /*0040*/ 	.short	0x0000
        /*0042*/ 	.short	0x0000
        /*0044*/ 	.byte	0x00, 0xf5, 0x21, 0x00


	//----- nvinfo : EIATTR_SPARSE_MMA_MASK
	.align		4
.L_38:
        /*0048*/ 	.byte	0x03, 0x50
        /*004a*/ 	.short	0x0000


	//----- nvinfo : EIATTR_MAXREG_COUNT
	.align		4
        /*004c*/ 	.byte	0x03, 0x1b
        /*004e*/ 	.short	0x00ff


	//----- nvinfo : EIATTR_MERCURY_ISA_VERSION
	.align		4
        /*0050*/ 	.byte	0x03, 0x5f
        /*0052*/ 	.short	0x0101


	//----- nvinfo : EIATTR_VRC_CTA_INIT_COUNT
	.align		4
        /*0054*/ 	.byte	0x02, 0x4a
	.zero		1
	.zero		1


	//----- nvinfo : EIATTR_EXIT_INSTR_OFFSETS
	.align		4
        /*0058*/ 	.byte	0x04, 0x1c
        /*005a*/ 	.short	(.L_40 - .L_39)


	//   ....[0]....
.L_39:
        /*005c*/ 	.word	0x00000080


	//   ....[1]....
        /*0060*/ 	.word	0x00000140


	//   ....[2]....
        /*0064*/ 	.word	0x000001d0


	//----- nvinfo : EIATTR_CBANK_PARAM_SIZE
	.align		4
.L_40:
        /*0068*/ 	.byte	0x03, 0x19
        /*006a*/ 	.short	0x0018


	//----- nvinfo : EIATTR_PARAM_CBANK
	.align		4
        /*006c*/ 	.byte	0x04, 0x0a
        /*006e*/ 	.short	(.L_42 - .L_41)
	.align		4
.L_41:
        /*0070*/ 	.word	index@(.nv.constant0._Z11same_matrixPvS_ii)
        /*0074*/ 	.short	0x0380
        /*0076*/ 	.short	0x0018


	//----- nvinfo : EIATTR_SW_WAR
	.align		4
.L_42:
        /*0078*/ 	.byte	0x04, 0x36
        /*007a*/ 	.short	(.L_44 - .L_43)
.L_43:
        /*007c*/ 	.word	0x00000008
.L_44:


//--------------------- .nv.callgraph             --------------------------
	.section	.nv.callgraph,"",@"SHT_CUDA_CALLGRAPH"
	.align	4
	.sectionentsize	8
	.align		4
        /*0000*/ 	.word	0x00000000
	.align		4
        /*0004*/ 	.word	0xffffffff
	.align		4
        /*0008*/ 	.word	0x00000000
	.align		4
        /*000c*/ 	.word	0xfffffffe
	.align		4
        /*0010*/ 	.word	0x00000000
	.align		4
        /*0014*/ 	.word	0xfffffffd
	.align		4
        /*0018*/ 	.word	0x00000000
	.align		4
        /*001c*/ 	.word	0xfffffffc


//--------------------- .nv.constant4             --------------------------
	.section	.nv.constant4,"a",@progbits
	.align	8
	.align		8
.nv.constant4:
        /*0000*/ 	.dword	state_d


//--------------------- .text._Z14calculateFramePiS_Pdi --------------------------
	.section	.text._Z14calculateFramePiS_Pdi,"ax",@progbits
	.align	128
        .global         _Z14calculateFramePiS_Pdi
        .type           _Z14calculateFramePiS_Pdi,@function
        .size           _Z14calculateFramePiS_Pdi,(.L_x_4 - _Z14calculateFramePiS_Pdi)
        .other          _Z14calculateFramePiS_Pdi,@"STO_CUDA_ENTRY STV_DEFAULT"
_Z14calculateFramePiS_Pdi:
.text._Z14calculateFramePiS_Pdi:
[----:B------:R-:W-:Y:S01]  /*0000*/  LDC R1, c[0x0][0x37c] ;  /* 0x0000df00ff017b82 */ /* 0x000fe20000000800 */
[----:B------:R-:W0:Y:S07]  /*0010*/  S2R R4, SR_CTAID.X ;  /* 0x0000000000047919 */ /* 0x000e2e0000002500 */
[----:B------:R-:W1:Y:S01]  /*0020*/  LDC R3, c[0x0][0x398] ;  /* 0x0000e600ff037b82 */ /* 0x000e620000000800 */
[----:B------:R-:W0:Y:S01]  /*0030*/  S2R R5, SR_TID.X ;  /* 0x0000000000057919 */ /* 0x000e220000002100 */
[----:B------:R-:W2:Y:S01]  /*0040*/  S2R R2, SR_CTAID.Y ;  /* 0x0000000000027919 */ /* 0x000ea20000002600 */
[----:B------:R-:W2:Y:S01]  /*0050*/  S2R R7, SR_TID.Y ;  /* 0x0000000000077919 */ /* 0x000ea20000002200 */
[----:B0-----:R-:W-:-:S02]  /*0060*/  IMAD R4, R4, 0x20, R5 ;  /* 0x0000002004047824 */ /* 0x001fc400078e0205 */
[----:B--2---:R-:W-:-:S05]  /*0070*/  IMAD R2, R2, 0x20, R7 ;  /* 0x0000002002027824 */ /* 0x004fca00078e0207 */
[----:B------:R-:W-:-:S04]  /*0080*/  VIMNMX R0, PT, PT, R4, R2, !PT ;  /* 0x0000000204007248 */ /* 0x000fc80007fe0100 */
[----:B-1----:R-:W-:-:S13]  /*0090*/  ISETP.GE.AND P0, PT, R0, R3, PT ;  /* 0x000000030000720c */ /* 0x002fda0003f06270 */
[----:B------:R-:W-:Y:S05]  /*00a0*/  @P0 EXIT ;  /* 0x000000000000094d */ /* 0x000fea0003800000 */
[-C--:B------:R-:W-:Y:S01]  /*00b0*/  IABS R27, R3.reuse ;  /* 0x00000003001b7213 */ /* 0x080fe20000000000 */
[--C-:B------:R-:W-:Y:S01]  /*00c0*/  IMAD.IADD R6, R2, 0x1, R3.reuse ;  /* 0x0000000102067824 */ /* 0x100fe200078e0203 */
[----:B------:R-:W-:Y:S01]  /*00d0*/  LOP3.LUT R25, RZ, R3, RZ, 0x33, !PT ;  /* 0x00000003ff197212 */ /* 0x000fe200078e33ff */
[----:B------:R-:W-:Y:S01]  /*00e0*/  IMAD.IADD R18, R4, 0x1, R3 ;  /* 0x0000000104127824 */ /* 0x000fe200078e0203 */
[----:B------:R-:W0:Y:S01]  /*00f0*/  I2F.RP R7, R27 ;  /* 0x0000001b00077306 */ /* 0x000e220000209400 */
[----:B------:R-:W-:Y:S01]  /*0100*/  VIADD R5, R6, 0xfffffffe ;  /* 0xfffffffe06057836 */ /* 0x000fe20000000000 */
[----:B------:R-:W1:Y:S01]  /*0110*/  LDCU.64 UR6, c[0x0][0x380] ;  /* 0x00007000ff0677ac */ /* 0x000e620008000a00 */
[----:B------:R-:W-:-:S03]  /*0120*/  VIADD R14, R18, 0xffffffff ;  /* 0xffffffff120e7836 */ /* 0x000fc60000000000 */
[----:B------:R-:W-:Y:S01]  /*0130*/  IABS R10, R5 ;  /* 0x00000005000a7213 */ /* 0x000fe20000000000 */
[----:B------:R-:W2:Y:S01]  /*0140*/  LDCU.64 UR4, c[0x0][0x358] ;  /* 0x00006b00ff0477ac */ /* 0x000ea20008000a00 */
[----:B------:R-:W-:Y:S01]  /*0150*/  IABS R13, R14 ;  /* 0x0000000e000d7213 */ /* 0x000fe20000000000 */
[----:B0-----:R-:W0:Y:S02]  /*0160*/  MUFU.RCP R7, R7 ;  /* 0x0000000700077308 */ /* 0x001e240000001000 */
[----:B0-----:R-:W-:-:S06]  /*0170*/  VIADD R8, R7, 0xffffffe ;  /* 0x0ffffffe07087836 */ /* 0x001fcc0000000000 */
[----:B------:R0:W3:Y:S02]  /*0180*/  F2I.FTZ.U32.TRUNC.NTZ R9, R8 ;  /* 0x0000000800097305 */ /* 0x0000e4000021f000 */
[----:B0-----:R-:W-:Y:S02]  /*0190*/  IMAD.MOV.U32 R8, RZ, RZ, RZ ;  /* 0x000000ffff087224 */ /* 0x001fe400078e00ff */
[----:B---3--:R-:W-:-:S04]  /*01a0*/  IMAD.MOV R0, RZ, RZ, -R9 ;  /* 0x000000ffff007224 */ /* 0x008fc800078e0a09 */
[----:B------:R-:W-:Y:S02]  /*01b0*/  IMAD R11, R0, R27, RZ ;  /* 0x0000001b000b7224 */ /* 0x000fe400078e02ff */
[----:B------:R-:W-:Y:S02]  /*01c0*/  VIADD R0, R18, 0xfffffffe ;  /* 0xfffffffe12007836 */ /* 0x000fe40000000000 */
[----:B------:R-:W-:-:S03]  /*01d0*/  IMAD.HI.U32 R26, R9, R11, R8 ;  /* 0x0000000b091a7227 */ /* 0x000fc600078e0008 */
[----:B------:R-:W-:Y:S01]  /*01e0*/  IABS R11, R0 ;  /* 0x00000000000b7213 */ /* 0x000fe20000000000 */
[----:B------:R-:W-:Y:S01]  /*01f0*/  IMAD.MOV.U32 R9, RZ, RZ, R10 ;  /* 0x000000ffff097224 */ /* 0x000fe200078e000a */
[----:B------:R-:W-:-:S03]  /*0200*/  ISETP.GE.AND P3, PT, R0, RZ, PT ;  /* 0x000000ff0000720c */ /* 0x000fc60003f66270 */
[----:B------:R-:W-:-:S04]  /*0210*/  IMAD.HI.U32 R7, R26, R9, RZ ;  /* 0x000000091a077227 */ /* 0x000fc800078e00ff */
[----:B------:R-:W-:-:S04]  /*0220*/  IMAD.HI.U32 R8, R26, R11, RZ ;  /* 0x0000000b1a087227 */ /* 0x000fc800078e00ff */
[----:B------:R-:W-:Y:S02]  /*0230*/  IMAD.MOV R10, RZ, RZ, -R7 ;  /* 0x000000ffff0a7224 */ /* 0x000fe400078e0a07 */
[----:B------:R-:W-:Y:S02]  /*0240*/  IMAD.MOV R12, RZ, RZ, -R8 ;  /* 0x000000ffff0c7224 */ /* 0x000fe400078e0a08 */
[C---:B------:R-:W-:Y:S02]  /*0250*/  IMAD R8, R27.reuse, R10, R9 ;  /* 0x0000000a1b087224 */ /* 0x040fe400078e0209 */
[C---:B------:R-:W-:Y:S02]  /*0260*/  IMAD R10, R27.reuse, R12, R11 ;  /* 0x0000000c1b0a7224 */ /* 0x040fe400078e020b */
[----:B------:R-:W-:Y:S01]  /*0270*/  IMAD.HI.U32 R7, R26, R13, RZ ;  /* 0x0000000d1a077227 */ /* 0x000fe200078e00ff */
[C---:B------:R-:W-:Y:S02]  /*0280*/  ISETP.GT.U32.AND P0, PT, R27.reuse, R8, PT ;  /* 0x000000081b00720c */ /* 0x040fe40003f04070 */
[----:B------:R-:W-:Y:S01]  /*0290*/  ISETP.GT.U32.AND P1, PT, R27, R10, PT ;  /* 0x0000000a1b00720c */ /* 0x000fe20003f24070 */
[----:B------:R-:W-:-:S04]  /*02a0*/  IMAD.MOV R12, RZ, RZ, -R7 ;  /* 0x000000ffff0c7224 */ /* 0x000fc800078e0a07 */
[----:B------:R-:W-:-:S05]  /*02b0*/  IMAD R12, R27, R12, R13 ;  /* 0x0000000c1b0c7224 */ /* 0x000fca00078e020d */
[----:B------:R-:W-:Y:S01]  /*02c0*/  ISETP.GT.U32.AND P2, PT, R27, R12, PT ;  /* 0x0000000c1b00720c */ /* 0x000fe20003f44070 */
[--C-:B------:R-:W-:Y:S02]  /*02d0*/  @!P0 IMAD.IADD R8, R8, 0x1, -R27.reuse ;  /* 0x0000000108088824 */ /* 0x100fe400078e0a1b */
[----:B------:R-:W-:Y:S01]  /*02e0*/  @!P1 IMAD.IADD R10, R10, 0x1, -R27 ;  /* 0x000000010a0a9824 */ /* 0x000fe200078e0a1b */
[----:B------:R-:W-:Y:S02]  /*02f0*/  ISETP.GE.AND P1, PT, R5, RZ, PT ;  /* 0x000000ff0500720c */ /* 0x000fe40003f26270 */
[C---:B------:R-:W-:Y:S02]  /*0300*/  ISETP.GT.U32.AND P4, PT, R27.reuse, R8, PT ;  /* 0x000000081b00720c */ /* 0x040fe40003f84070 */
[----:B------:R-:W-:-:S05]  /*0310*/  ISETP.GT.U32.AND P0, PT, R27, R10, PT ;  /* 0x0000000a1b00720c */ /* 0x000fca0003f04070 */
[----:B------:R-:W-:-:S05]  /*0320*/  @!P2 IMAD.IADD R12, R12, 0x1, -R27 ;  /* 0x000000010c0ca824 */ /* 0x000fca00078e0a1b */
[----:B------:R-:W-:Y:S01]  /*0330*/  ISETP.GT.U32.AND P2, PT, R27, R12, PT ;  /* 0x0000000c1b00720c */ /* 0x000fe20003f44070 */
[--C-:B------:R-:W-:Y:S01]  /*0340*/  @!P4 IMAD.IADD R8, R8, 0x1, -R27.reuse ;  /* 0x000000010808c824 */ /* 0x100fe200078e0a1b */
[----:B------:R-:W-:Y:S01]  /*0350*/  ISETP.GE.AND P4, PT, R14, RZ, PT ;  /* 0x000000ff0e00720c */ /* 0x000fe20003f86270 */
[----:B------:R-:W-:Y:S01]  /*0360*/  @!P0 IMAD.IADD R10, R10, 0x1, -R27 ;  /* 0x000000010a0a8824 */ /* 0x000fe200078e0a1b */
[----:B------:R-:W-:Y:S01]  /*0370*/  ISETP.NE.AND P0, PT, R3, RZ, PT ;  /* 0x000000ff0300720c */ /* 0x000fe20003f05270 */
[----:B------:R-:W-:Y:S02]  /*0380*/  @!P1 IMAD.MOV R8, RZ, RZ, -R8 ;  /* 0x000000ffff089224 */ /* 0x000fe400078e0a08 */
[----:B------:R-:W-:-:S03]  /*0390*/  @!P3 IMAD.MOV R10, RZ, RZ, -R10 ;  /* 0x000000ffff0ab224 */ /* 0x000fc600078e0a0a */
[C---:B------:R-:W-:Y:S02]  /*03a0*/  SEL R8, R25.reuse, R8, !P0 ;  /* 0x0000000819087207 */ /* 0x040fe40004000000 */
[----:B------:R-:W-:Y:S01]  /*03b0*/  SEL R7, R25, R10, !P0 ;  /* 0x0000000a19077207 */ /* 0x000fe20004000000 */
[----:B------:R-:W-:Y:S02]  /*03c0*/  @!P2 IMAD.IADD R12, R12, 0x1, -R27 ;  /* 0x000000010c0ca824 */ /* 0x000fe400078e0a1b */
[----:B------:R-:W-:Y:S01]  /*03d0*/  IMAD R8, R8, R3, RZ ;  /* 0x0000000308087224 */ /* 0x000fe200078e02ff */
[----:B------:R-:W-:Y:S01]  /*03e0*/  SHF.R.S32.HI R20, RZ, 0x1f, R7 ;  /* 0x0000001fff147819 */ /* 0x000fe20000011407 */
[----:B------:R-:W-:-:S03]  /*03f0*/  @!P4 IMAD.MOV R12, RZ, RZ, -R12 ;  /* 0x000000ffff0cc224 */ /* 0x000fc600078e0a0c */
[----:B------:R-:W-:Y:S02]  /*0400*/  SHF.R.S32.HI R19, RZ, 0x1f, R8 ;  /* 0x0000001fff137819 */ /* 0x000fe40000011408 */
[----:B------:R-:W-:Y:S02]  /*0410*/  IADD3 R5, P1, PT, R8, R7, RZ ;  /* 0x0000000708057210 */ /* 0x000fe40007f3e0ff */
[----:B------:R-:W-:Y:S02]  /*0420*/  SEL R21, R25, R12, !P0 ;  /* 0x0000000c19157207 */ /* 0x000fe40004000000 */
[----:B------:R-:W0:Y:S01]  /*0430*/  LDC.64 R12, c[0x0][0x390] ;  /* 0x0000e400ff0c7b82 */ /* 0x000e220000000a00 */
[----:B------:R-:W-:Y:S01]  /*0440*/  IMAD.X R10, R19, 0x1, R20, P1 ;  /* 0x00000001130a7824 */ /* 0x000fe200008e0614 */
[----:B-1----:R-:W-:Y:S02]  /*0450*/  LEA R28, P1, R5, UR6, 0x2 ;  /* 0x00000006051c7c11 */ /* 0x002fe4000f8210ff */
[----:B------:R-:W-:-:S02]  /*0460*/  SHF.R.S32.HI R22, RZ, 0x1f, R21 ;  /* 0x0000001fff167819 */ /* 0x000fc40000011415 */
[----:B------:R-:W-:Y:S02]  /*0470*/  IADD3 R0, P2, PT, R8, R21, RZ ;  /* 0x0000001508007210 */ /* 0x000fe40007f5e0ff */
[----:B------:R-:W-:Y:S02]  /*0480*/  LEA.HI.X R29, R5, UR7, R10, 0x2, P1 ;  /* 0x00000007051d7c11 */ /* 0x000fe400088f140a */
[C---:B------:R-:W-:Y:S01]  /*0490*/  LEA R14, P1, R0.reuse, UR6, 0x2 ;  /* 0x00000006000e7c11 */ /* 0x040fe2000f8210ff */
[----:B------:R-:W-:Y:S02]  /*04a0*/  IMAD.X R5, R19, 0x1, R22, P2 ;  /* 0x0000000113057824 */ /* 0x000fe400010e0616 */
[----:B--2---:R-:W2:Y:S03]  /*04b0*/  LDG.E R28, desc[UR4][R28.64] ;  /* 0x000000041c1c7981 */ /* 0x004ea6000c1e1900 */
[----:B------:R-:W-:-:S05]  /*04c0*/  LEA.HI.X R15, R0, UR7, R5, 0x2, P1 ;  /* 0x00000007000f7c11 */ /* 0x000fca00088f1405 */
[----:B------:R-:W3:Y:S04]  /*04d0*/  LDG.E R14, desc[UR4][R14.64] ;  /* 0x000000040e0e7981 */ /* 0x000ee8000c1e1900 */
[----:B0-----:R-:W4:Y:S04]  /*04e0*/  LDG.E.64 R16, desc[UR4][R12.64] ;  /* 0x000000040c107981 */ /* 0x001f28000c1e1b00 */
[----:B------:R-:W5:Y:S01]  /*04f0*/  LDG.E.64 R10, desc[UR4][R12.64+0x8] ;  /* 0x000008040c0a7981 */ /* 0x000f62000c1e1b00 */
[----:B------:R-:W-:Y:S02]  /*0500*/  IABS R5, R18 ;  /* 0x0000001200057213 */ /* 0x000fe40000000000 */
[----:B------:R-:W-:-:S03]  /*0510*/  ISETP.GE.AND P2, PT, R18, RZ, PT ;  /* 0x000000ff1200720c */ /* 0x000fc60003f46270 */
[----:B------:R-:W-:-:S04]  /*0520*/  IMAD.HI.U32 R0, R26, R5, RZ ;  /* 0x000000051a007227 */ /* 0x000fc800078e00ff */
[----:B------:R-:W-:-:S04]  /*0530*/  IMAD.MOV R0, RZ, RZ, -R0 ;  /* 0x000000ffff007224 */ /* 0x000fc800078e0a00 */
[----:B------:R-:W-:-:S05]  /*0540*/  IMAD R0, R27, R0, R5 ;  /* 0x000000001b007224 */ /* 0x000fca00078e0205 */
[----:B------:R-:W-:-:S13]  /*0550*/  ISETP.GT.U32.AND P1, PT, R27, R0, PT ;  /* 0x000000001b00720c */ /* 0x000fda0003f24070 */
[----:B------:R-:W-:-:S05]  /*0560*/  @!P1 IMAD.IADD R0, R0, 0x1, -R27 ;  /* 0x0000000100009824 */ /* 0x000fca00078e0a1b */
[----:B------:R-:W-:-:S13]  /*0570*/  ISETP.GT.U32.AND P1, PT, R27, R0, PT ;  /* 0x000000001b00720c */ /* 0x000fda0003f24070 */
[----:B------:R-:W-:-:S04]  /*0580*/  @!P1 IMAD.IADD R0, R0, 0x1, -R27 ;  /* 0x0000000100009824 */ /* 0x000fc800078e0a1b */
[----:B------:R-:W-:-:S05]  /*0590*/  @!P2 IMAD.MOV R0, RZ, RZ, -R0 ;  /* 0x000000ffff00a224 */ /* 0x000fca00078e0a00 */
[----:B------:R-:W-:-:S04]  /*05a0*/  SEL R5, R25, R0, !P0 ;  /* 0x0000000019057207 */ /* 0x000fc80004000000 */
[----:B------:R-:W-:Y:S02]  /*05b0*/  SHF.R.S32.HI R24, RZ, 0x1f, R5 ;  /* 0x0000001fff187819 */ /* 0x000fe40000011405 */
[----:B------:R-:W-:-:S05]  /*05c0*/  IADD3 R0, P1, PT, R8, R5, RZ ;  /* 0x0000000508007210 */ /* 0x000fca0007f3e0ff */
[----:B------:R-:W-:Y:S01]  /*05d0*/  IMAD.X R9, R19, 0x1, R24, P1 ;  /* 0x0000000113097824 */ /* 0x000fe200008e0618 */
[----:B--2---:R-:W4:Y:S08]  /*05e0*/  I2F.F64 R28, R28 ;  /* 0x0000001c001c7312 */ /* 0x004f300000201c00 */
[----:B---3--:R-:W5:Y:S01]  /*05f0*/  I2F.F64 R14, R14 ;  /* 0x0000000e000e7312 */ /* 0x008f620000201c00 */
[----:B----4-:R-:W-:Y:S01]  /*0600*/  DFMA R16, R28, R16, RZ ;  /* 0x000000101c10722b */ /* 0x010fe200000000ff */
[----:B------:R-:W-:-:S04]  /*0610*/  LEA R28, P1, R0, UR6, 0x2 ;  /* 0x00000006001c7c11 */ /* 0x000fc8000f8210ff */
[----:B------:R-:W-:-:S03]  /*0620*/  LEA.HI.X R29, R0, UR7, R9, 0x2, P1 ;  /* 0x00000007001d7c11 */ /* 0x000fc600088f1409 */
[----:B-----5:R-:W-:Y:S01]  /*0630*/  DFMA R16, R14, R10, R16 ;  /* 0x0000000a0e10722b */ /* 0x020fe20000000010 */
[----:B------:R-:W2:Y:S04]  /*0640*/  LDG.E.64 R10, desc[UR4][R12.64+0x10] ;  /* 0x000010040c0a7981 */ /* 0x000ea8000c1e1b00 */
[----:B------:R-:W3:Y:S01]  /*0650*/  LDG.E R15, desc[UR4][R28.64] ;  /* 0x000000041c0f7981 */ /* 0x000ee2000c1e1900 */
[----:B------:R-:W-:-:S05]  /*0660*/  VIADD R0, R18, 0x1 ;  /* 0x0000000112007836 */ /* 0x000fca0000000000 */
[----:B------:R-:W-:Y:S02]  /*0670*/  IABS R9, R0 ;  /* 0x0000000000097213 */ /* 0x000fe40000000000 */
[----:B------:R-:W-:Y:S01]  /*0680*/  ISETP.GE.AND P2, PT, R0, RZ, PT ;  /* 0x000000ff0000720c */ /* 0x000fe20003f46270 */
[----:B---3--:R-:W2:Y:S02]  /*0690*/  I2F.F64 R14, R15 ;  /* 0x0000000f000e7312 */ /* 0x008ea40000201c00 */
[----:B--2---:R-:W-:Y:S01]  /*06a0*/  DFMA R16, R14, R10, R16 ;  /* 0x0000000a0e10722b */ /* 0x004fe20000000010 */
        /* <DEDUP_REMOVED lines=12> */
[----:B------:R-:W-:-:S04]  /*0770*/  LEA R28, P1, R10, UR6, 0x2 ;  /* 0x000000060a1c7c11 */ /* 0x000fc8000f8210ff */
[----:B------:R-:W-:Y:S02]  /*0780*/  LEA.HI.X R29, R10, UR7, R11, 0x2, P1 ;  /* 0x000000070a1d7c11 */ /* 0x000fe400088f140b */
[----:B------:R-:W2:Y:S04]  /*0790*/  LDG.E.64 R10, desc[UR4][R12.64+0x18] ;  /* 0x000018040c0a7981 */ /* 0x000ea8000c1e1b00 */
[----:B------:R-:W3:Y:S01]  /*07a0*/  LDG.E R14, desc[UR4][R28.64] ;  /* 0x000000041c0e7981 */ /* 0x000ee2000c1e1900 */
[----:B------:R-:W-:-:S05]  /*07b0*/  VIADD R18, R18, 0x2 ;  /* 0x0000000212127836 */ /* 0x000fca0000000000 */
[----:B------:R-:W-:Y:S01]  /*07c0*/  ISETP.GE.AND P2, PT, R18, RZ, PT ;  /* 0x000000ff1200720c */ /* 0x000fe20003f46270 */
[----:B---3--:R-:W2:Y:S02]  /*07d0*/  I2F.F64 R14, R14 ;  /* 0x0000000e000e7312 */ /* 0x008ea40000201c00 */
[----:B--2---:R-:W-:Y:S01]  /*07e0*/  DFMA R16, R14, R10, R16 ;  /* 0x0000000a0e10722b */ /* 0x004fe20000000010 */
[----:B------:R-:W-:Y:S01]  /*07f0*/  IABS R11, R18 ;  /* 0x00000012000b7213 */ /* 0x000fe20000000000 */
[----:B------:R-:W2:Y:S04]  /*0800*/  LDG.E.64 R14, desc[UR4][R12.64+0x20] ;  /* 0x000020040c0e7981 */ /* 0x000ea8000c1e1b00 */
[----:B------:R-:W-:-:S04]  /*0810*/  IMAD.HI.U32 R10, R26, R11, RZ ;  /* 0x0000000b1a0a7227 */ /* 0x000fc800078e00ff */
[----:B------:R-:W-:Y:S01]  /*0820*/  IMAD.MOV R10, RZ, RZ, -R10 ;  /* 0x000000ffff0a7224 */ /* 0x000fe200078e0a0a */
[----:B------:R-:W3:Y:S03]  /*0830*/  LDG.E.64 R12, desc[UR4][R12.64+0x28] ;  /* 0x000028040c0c7981 */ /* 0x000ee6000c1e1b00 */
        /* <DEDUP_REMOVED lines=11> */
[----:B------:R-:W-:-:S05]  /*08f0*/  LEA.HI.X R29, R8, UR7, R19, 0x2, P1 ;  /* 0x00000007081d7c11 */ /* 0x000fca00088f1413 */
[----:B------:R-:W4:Y:S01]  /*0900*/  LDG.E R18, desc[UR4][R28.64] ;  /* 0x000000041c127981 */ /* 0x000f22000c1e1900 */
[----:B------:R-:W-:-:S05]  /*0910*/  VIADD R8, R6, 0xffffffff ;  /* 0xffffffff06087836 */ /* 0x000fca0000000000 */
[----:B------:R-:W-:Y:S01]  /*0920*/  ISETP.GE.AND P2, PT, R8, RZ, PT ;  /* 0x000000ff0800720c */ /* 0x000fe20003f46270 */
[----:B----4-:R-:W2:Y:S02]  /*0930*/  I2F.F64 R18, R18 ;  /* 0x0000001200127312 */ /* 0x010ea40000201c00 */
[----:B--2---:R-:W-:Y:S01]  /*0940*/  DFMA R16, R18, R14, R16 ;  /* 0x0000000e1210722b */ /* 0x004fe20000000010 */
[----:B------:R-:W-:-:S05]  /*0950*/  IABS R15, R8 ;  /* 0x00000008000f7213 */ /* 0x000fca0000000000 */
        /* <DEDUP_REMOVED lines=8> */
[----:B------:R-:W-:-:S05]  /*09e0*/  SEL R8, R25, R14, !P0 ;  /* 0x0000000e19087207 */ /* 0x000fca0004000000 */
[----:B------:R-:W-:-:S05]  /*09f0*/  IMAD R8, R8, R3, RZ ;  /* 0x0000000308087224 */ /* 0x000fca00078e02ff */
[----:B------:R-:W-:Y:S02]  /*0a00*/  SHF.R.S32.HI R23, RZ, 0x1f, R8 ;  /* 0x0000001fff177819 */ /* 0x000fe40000011408 */
[----:B------:R-:W-:-:S05]  /*0a10*/  IADD3 R14, P1, PT, R7, R8, RZ ;  /* 0x00000008070e7210 */ /* 0x000fca0007f3e0ff */
[----:B------:R-:W-:Y:S01]  /*0a20*/  IMAD.X R15, R20, 0x1, R23, P1 ;  /* 0x00000001140f7824 */ /* 0x000fe200008e0617 */
[----:B------:R-:W-:-:S04]  /*0a30*/  LEA R28, P1, R14, UR6, 0x2 ;  /* 0x000000060e1c7c11 */ /* 0x000fc8000f8210ff */
[----:B------:R-:W-:-:S05]  /*0a40*/  LEA.HI.X R29, R14, UR7, R15, 0x2, P1 ;  /* 0x000000070e1d7c11 */ /* 0x000fca00088f140f */
[----:B------:R-:W2:Y:S02]  /*0a50*/  LDG.E R28, desc[UR4][R28.64] ;  /* 0x000000041c1c7981 */ /* 0x000ea4000c1e1900 */
[----:B--2---:R-:W3:Y:S02]  /*0a60*/  I2F.F64 R14, R28 ;  /* 0x0000001c000e7312 */ /* 0x004ee40000201c00 */
[----:B---3--:R-:W-:Y:S01]  /*0a70*/  DFMA R16, R14, R12, R16 ;  /* 0x0000000c0e10722b */ /* 0x008fe20000000010 */
[----:B------:R-:W-:Y:S01]  /*0a80*/  IADD3 R15, P1, PT, R21, R8, RZ ;  /* 0x00000008150f7210 */ /* 0x000fe20007f3e0ff */
[----:B------:R-:W0:Y:S04]  /*0a90*/  LDC.64 R12, c[0x0][0x390] ;  /* 0x0000e400ff0c7b82 */ /* 0x000e280000000a00 */
[----:B------:R-:W-:Y:S01]  /*0aa0*/  IMAD.X R18, R22, 0x1, R23, P1 ;  /* 0x0000000116127824 */ /* 0x000fe200008e0617 */
[----:B------:R-:W-:-:S04]  /*0ab0*/  LEA R14, P1, R15, UR6, 0x2 ;  /* 0x000000060f0e7c11 */ /* 0x000fc8000f8210ff */
[----:B------:R-:W-:-:S05]  /*0ac0*/  LEA.HI.X R15, R15, UR7, R18, 0x2, P1 ;  /* 0x000000070f0f7c11 */ /* 0x000fca00088f1412 */
[----:B------:R-:W2:Y:S04]  /*0ad0*/  LDG.E R14, desc[UR4][R14.64] ;  /* 0x000000040e0e7981 */ /* 0x000ea8000c1e1900 */
[----:B0-----:R-:W3:Y:S01]  /*0ae0*/  LDG.E.64 R18, desc[UR4][R12.64+0x30] ;  /* 0x000030040c127981 */ /* 0x001ee2000c1e1b00 */
[----:B--2---:R-:W3:Y:S02]  /*0af0*/  I2F.F64 R14, R14 ;  /* 0x0000000e000e7312 */ /* 0x004ee40000201c00 */
[----:B---3--:R-:W-:Y:S01]  /*0b00*/  DFMA R18, R14, R18, R16 ;  /* 0x000000120e12722b */ /* 0x008fe20000000010 */
[----:B------:R-:W-:Y:S01]  /*0b10*/  IADD3 R16, P1, PT, R5, R8, RZ ;  /* 0x0000000805107210 */ /* 0x000fe20007f3e0ff */
[----:B------:R-:W2:Y:S04]  /*0b20*/  LDG.E.64 R14, desc[UR4][R12.64+0x38] ;  /* 0x000038040c0e7981 */ /* 0x000ea8000c1e1b00 */
[----:B------:R-:W-:Y:S01]  /*0b30*/  IMAD.X R17, R24, 0x1, R23, P1 ;  /* 0x0000000118117824 */ /* 0x000fe200008e0617 */
[----:B------:R-:W-:-:S04]  /*0b40*/  LEA R28, P1, R16, UR6, 0x2 ;  /* 0x00000006101c7c11 */ /* 0x000fc8000f8210ff */
[----:B------:R-:W-:-:S05]  /*0b50*/  LEA.HI.X R29, R16, UR7, R17, 0x2, P1 ;  /* 0x00000007101d7c11 */ /* 0x000fca00088f1411 */
[----:B------:R-:W3:Y:S02]  /*0b60*/  LDG.E R28, desc[UR4][R28.64] ;  /* 0x000000041c1c7981 */ /* 0x000ee4000c1e1900 */
[----:B---3--:R0:W2:Y:S02]  /*0b70*/  I2F.F64 R16, R28 ;  /* 0x0000001c00107312 */ /* 0x0080a40000201c00 */
[----:B0-----:R-:W3:Y:S01]  /*0b80*/  LDG.E.64 R28, desc[UR4][R12.64+0x40] ;  /* 0x000040040c1c7981 */ /* 0x001ee2000c1e1b00 */
[----:B--2---:R-:W-:Y:S01]  /*0b90*/  DFMA R16, R16, R14, R18 ;  /* 0x0000000e1010722b */ /* 0x004fe20000000012 */
[----:B------:R-:W-:-:S05]  /*0ba0*/  IADD3 R15, P1, PT, R9, R8, RZ ;  /* 0x00000008090f7210 */ /* 0x000fca0007f3e0ff */
[----:B------:R-:W-:Y:S01]  /*0bb0*/  IMAD.X R18, R0, 0x1, R23, P1 ;  /* 0x0000000100127824 */ /* 0x000fe200008e0617 */
[----:B------:R-:W-:-:S04]  /*0bc0*/  LEA R14, P1, R15, UR6, 0x2 ;  /* 0x000000060f0e7c11 */ /* 0x000fc8000f8210ff */
[----:B------:R-:W-:Y:S02]  /*0bd0*/  LEA.HI.X R15, R15, UR7, R18, 0x2, P1 ;  /* 0x000000070f0f7c11 */ /* 0x000fe400088f1412 */
[----:B------:R-:W-:-:S03]  /*0be0*/  IADD3 R8, P1, PT, R11, R8, RZ ;  /* 0x000000080b087210 */ /* 0x000fc60007f3e0ff */
[----:B------:R-:W2:Y:S02]  /*0bf0*/  LDG.E R14, desc[UR4][R14.64] ;  /* 0x000000040e0e7981 */ /* 0x000ea4000c1e1900 */
[----:B------:R-:W-:Y:S01]  /*0c00*/  IMAD.X R23, R10, 0x1, R23, P1 ;  /* 0x000000010a177824 */ /* 0x000fe200008e0617 */
[----:B------:R-:W-:-:S04]  /*0c10*/  LEA R18, P1, R8, UR6, 0x2 ;  /* 0x0000000608127c11 */ /* 0x000fc8000f8210ff */
[----:B------:R-:W-:-:S05]  /*0c20*/  LEA.HI.X R19, R8, UR7, R23, 0x2, P1 ;  /* 0x0000000708137c11 */ /* 0x000fca00088f1417 */
[----:B------:R-:W4:Y:S04]  /*0c30*/  LDG.E R8, desc[UR4][R18.64] ;  /* 0x0000000412087981 */ /* 0x000f28000c1e1900 */
[----:B------:R-:W5:Y:S01]  /*0c40*/  LDG.E.64 R18, desc[UR4][R12.64+0x48] ;  /* 0x000048040c127981 */ /* 0x000f62000c1e1b00 */
[----:B------:R-:W-:Y:S01]  /*0c50*/  ISETP.GE.AND P2, PT, R6, RZ, PT ;  /* 0x000000ff0600720c */ /* 0x000fe20003f46270 */
[----:B--2---:R-:W3:Y:S02]  /*0c60*/  I2F.F64 R14, R14 ;  /* 0x0000000e000e7312 */ /* 0x004ee40000201c00 */
[----:B---3--:R-:W-:-:S06]  /*0c70*/  DFMA R16, R14, R28, R16 ;  /* 0x0000001c0e10722b */ /* 0x008fcc0000000010 */
[----:B----4-:R-:W5:Y:S01]  /*0c80*/  I2F.F64 R28, R8 ;  /* 0x00000008001c7312 */ /* 0x010f620000201c00 */
[----:B------:R-:W-:-:S05]  /*0c90*/  IABS R15, R6 ;  /* 0x00000006000f7213 */ /* 0x000fca0000000000 */
[----:B------:R-:W-:Y:S01]  /*0ca0*/  IMAD.HI.U32 R23, R26, R15, RZ ;  /* 0x0000000f1a177227 */ /* 0x000fe200078e00ff */
[----:B-----5:R-:W-:-:S03]  /*0cb0*/  DFMA R16, R28, R18, R16 ;  /* 0x000000121c10722b */ /* 0x020fc60000000010 */
        /* <DEDUP_REMOVED lines=13> */
[----:B------:R-:W-:Y:S02]  /*0d90*/  LEA.HI.X R29, R14, UR7, R15, 0x2, P1 ;  /* 0x000000070e1d7c11 */ /* 0x000fe400088f140f */
[----:B------:R-:W2:Y:S04]  /*0da0*/  LDG.E.64 R14, desc[UR4][R12.64+0x50] ;  /* 0x000050040c0e7981 */ /* 0x000ea8000c1e1b00 */
[----:B------:R-:W3:Y:S02]  /*0db0*/  LDG.E R28, desc[UR4][R28.64] ;  /* 0x000000041c1c7981 */ /* 0x000ee4000c1e1900 */
[----:B---3--:R-:W2:Y:S02]  /*0dc0*/  I2F.F64 R18, R28 ;  /* 0x0000001c00127312 */ /* 0x008ea40000201c00 */
[----:B--2---:R-:W-:Y:S01]  /*0dd0*/  DFMA R16, R18, R14, R16 ;  /* 0x0000000e1210722b */ /* 0x004fe20000000010 */
        /* <DEDUP_REMOVED lines=8> */
[----:B------:R-:W-:Y:S01]  /*0e60*/  IADD3 R16, P1, PT, R5, R8, RZ ;  /* 0x0000000805107210 */ /* 0x000fe20007f3e0ff */
[----:B------:R-:W2:Y:S04]  /*0e70*/  LDG.E.64 R14, desc[UR4][R12.64+0x60] ;  /* 0x000060040c0e7981 */ /* 0x000ea8000c1e1b00 */
[----:B------:R-:W-:Y:S01]  /*0e80*/  IMAD.X R17, R24, 0x1, R23, P1 ;  /* 0x0000000118117824 */ /* 0x000fe200008e0617 */
[----:B------:R-:W-:-:S04]  /*0e90*/  LEA R28, P1, R16, UR6, 0x2 ;  /* 0x00000006101c7c11 */ /* 0x000fc8000f8210ff */
[----:B------:R-:W-:-:S05]  /*0ea0*/  LEA.HI.X R29, R16, UR7, R17, 0x2, P1 ;  /* 0x00000007101d7c11 */ /* 0x000fca00088f1411 */
[----:B------:R-:W3:Y:S02]  /*0eb0*/  LDG.E R16, desc[UR4][R28.64] ;  /* 0x000000041c107981 */ /* 0x000ee4000c1e1900 */
[----:B---3--:R-:W2:Y:S02]  /*0ec0*/  I2F.F64 R16, R16 ;  /* 0x0000001000107312 */ /* 0x008ea40000201c00 */
[----:B--2---:R-:W-:Y:S01]  /*0ed0*/  DFMA R16, R16, R14, R18 ;  /* 0x0000000e1010722b */ /* 0x004fe20000000012 */
[----:B------:R-:W-:-:S05]  /*0ee0*/  IADD3 R15, P1, PT, R9, R8, RZ ;  /* 0x00000008090f7210 */ /* 0x000fca0007f3e0ff */
[----:B------:R-:W-:Y:S01]  /*0ef0*/  IMAD.X R18, R0, 0x1, R23, P1 ;  /* 0x0000000100127824 */ /* 0x000fe200008e0617 */
[----:B------:R-:W-:-:S04]  /*0f00*/  LEA R14, P1, R15, UR6, 0x2 ;  /* 0x000000060f0e7c11 */ /* 0x000fc8000f8210ff */
[----:B------:R-:W-:Y:S02]  /*0f10*/  LEA.HI.X R15, R15, UR7, R18, 0x2, P1 ;  /* 0x000000070f0f7c11 */ /* 0x000fe400088f1412 */
[----:B------:R-:W-:Y:S01]  /*0f20*/  IADD3 R8, P1, PT, R11, R8, RZ ;  /* 0x000000080b087210 */ /* 0x000fe20007f3e0ff */
[----:B------:R-:W2:Y:S04]  /*0f30*/  LDG.E.64 R18, desc[UR4][R12.64+0x70] ;  /* 0x000070040c127981 */ /* 0x000ea8000c1e1b00 */
[----:B------:R-:W3:Y:S01]  /*0f40*/  LDG.E R14, desc[UR4][R14.64] ;  /* 0x000000040e0e7981 */ /* 0x000ee2000c1e1900 */
[----:B------:R-:W-:Y:S01]  /*0f50*/  IMAD.X R23, R10, 0x1, R23, P1 ;  /* 0x000000010a177824 */ /* 0x000fe200008e0617 */
[----:B------:R-:W-:-:S04]  /*0f60*/  LEA R28, P1, R8, UR6, 0x2 ;  /* 0x00000006081c7c11 */ /* 0x000fc8000f8210ff */
[----:B------:R-:W-:-:S05]  /*0f70*/  LEA.HI.X R29, R8, UR7, R23, 0x2, P1 ;  /* 0x00000007081d7c11 */ /* 0x000fca00088f1417 */
[----:B------:R-:W4:Y:S04]  /*0f80*/  LDG.E R8, desc[UR4][R28.64] ;  /* 0x000000041c087981 */ /* 0x000f28000c1e1900 */
[----:B------:R-:W5:Y:S01]  /*0f90*/  LDG.E.64 R28, desc[UR4][R12.64+0x68] ;  /* 0x000068040c1c7981 */ /* 0x000f62000c1e1b00 */
[----:B---3--:R-:W5:Y:S02]  /*0fa0*/  I2F.F64 R14, R14 ;  /* 0x0000000e000e7312 */ /* 0x008f640000201c00 */
[----:B-----5:R-:W-:-:S06]  /*0fb0*/  DFMA R16, R14, R28, R16 ;  /* 0x0000001c0e10722b */ /* 0x020fcc0000000010 */
[----:B----4-:R-:W2:Y:S01]  /*0fc0*/  I2F.F64 R28, R8 ;  /* 0x00000008001c7312 */ /* 0x010ea20000201c00 */
[----:B------:R-:W-:Y:S01]  /*0fd0*/  VIADD R15, R6, 0x1 ;  /* 0x00000001060f7836 */ /* 0x000fe20000000000 */
[----:B--2---:R-:W-:-:S04]  /*0fe0*/  DFMA R18, R28, R18, R16 ;  /* 0x000000121c12722b */ /* 0x004fc80000000010 */
[----:B------:R-:W-:-:S05]  /*0ff0*/  IABS R17, R15 ;  /* 0x0000000f00117213 */ /* 0x000fca0000000000 */
[----:B------:R-:W-:-:S04]  /*1000*/  IMAD.HI.U32 R16, R26, R17, RZ ;  /* 0x000000111a107227 */ /* 0x000fc800078e00ff */
[----:B------:R-:W-:-:S04]  /*1010*/  IMAD.MOV R16, RZ, RZ, -R16 ;  /* 0x000000ffff107224 */ /* 0x000fc800078e0a10 */
[----:B------:R-:W-:-:S05]  /*1020*/  IMAD R16, R27, R16, R17 ;  /* 0x000000101b107224 */ /* 0x000fca00078e0211 */
[----:B------:R-:W-:Y:S02]  /*1030*/  ISETP.GT.U32.AND P1, PT, R27, R16, PT ;  /* 0x000000101b00720c */ /* 0x000fe40003f24070 */
[----:B------:R-:W-:-:S11]  /*1040*/  ISETP.GE.AND P2, PT, R15, RZ, PT ;  /* 0x000000ff0f00720c */ /* 0x000fd60003f46270 */
        /* <DEDUP_REMOVED lines=18> */
[----:B------:R-:W-:-:S05]  /*1170*/  LEA.HI.X R15, R15, UR7, R16, 0x2, P1 ;  /* 0x000000070f0f7c11 */ /* 0x000fca00088f1410 */
[----:B------:R-:W2:Y:S04]  /*1180*/  LDG.E R16, desc[UR4][R14.64] ;  /* 0x000000040e107981 */ /* 0x000ea8000c1e1900 */
[----:B------:R-:W3:Y:S01]  /*1190*/  LDG.E.64 R14, desc[UR4][R12.64+0x80] ;  /* 0x000080040c0e7981 */ /* 0x000ee2000c1e1b00 */
[----:B--2---:R-:W3:Y:S02]  /*11a0*/  I2F.F64 R16, R16 ;  /* 0x0000001000107312 */ /* 0x004ee40000201c00 */
[----:B---3--:R-:W-:Y:S01]  /*11b0*/  DFMA R14, R16, R14, R18 ;  /* 0x0000000e100e722b */ /* 0x008fe20000000012 */
        /* <DEDUP_REMOVED lines=13> */
[----:B------:R-:W3:Y:S01]  /*1290*/  LDG.E R14, desc[UR4][R14.64] ;  /* 0x000000040e0e7981 */ /* 0x000ee2000c1e1900 */
[----:B------:R-:W-:-:S05]  /*12a0*/  IADD3 R8, P1, PT, R11, R8, RZ ;  /* 0x000000080b087210 */ /* 0x000fca0007f3e0ff */
[----:B------:R-:W-:Y:S01]  /*12b0*/  IMAD.X R23, R10, 0x1, R23, P1 ;  /* 0x000000010a177824 */ /* 0x000fe200008e0617 */
[----:B------:R-:W-:-:S04]  /*12c0*/  LEA R28, P1, R8, UR6, 0x2 ;  /* 0x00000006081c7c11 */ /* 0x000fc8000f8210ff */
[----:B------:R-:W-:-:S05]  /*12d0*/  LEA.HI.X R29, R8, UR7, R23, 0x2, P1 ;  /* 0x00000007081d7c11 */ /* 0x000fca00088f1417 */
[----:B------:R-:W4:Y:S04]  /*12e0*/  LDG.E R8, desc[UR4][R28.64] ;  /* 0x000000041c087981 */ /* 0x000f28000c1e1900 */
[----:B------:R-:W5:Y:S01]  /*12f0*/  LDG.E.64 R28, desc[UR4][R12.64+0x98] ;  /* 0x000098040c1c7981 */ /* 0x000f62000c1e1b00 */
[----:B------:R-:W-:-:S05]  /*1300*/  VIADD R6, R6, 0x2 ;  /* 0x0000000206067836 */ /* 0x000fca0000000000 */
[----:B------:R-:W-:Y:S01]  /*1310*/  ISETP.GE.AND P2, PT, R6, RZ, PT ;  /* 0x000000ff0600720c */ /* 0x000fe20003f46270 */
[----:B---3--:R-:W2:Y:S02]  /*1320*/  I2F.F64 R14, R14 ;  /* 0x0000000e000e7312 */ /* 0x008ea40000201c00 */
        /* <DEDUP_REMOVED lines=12> */
[-C--:B------:R-:W-:Y:S02]  /*13f0*/  IADD3 R7, P0, PT, R7, R26.reuse, RZ ;  /* 0x0000001a07077210 */ /* 0x080fe40007f1e0ff */
[----:B------:R-:W-:Y:S02]  /*1400*/  SHF.R.S32.HI R23, RZ, 0x1f, R26 ;  /* 0x0000001fff177819 */ /* 0x000fe4000001141a */
[----:B------:R-:W-:-:S03]  /*1410*/  IADD3 R21, P1, PT, R21, R26, RZ ;  /* 0x0000001a15157210 */ /* 0x000fc60007f3e0ff */
[--C-:B------:R-:W-:Y:S01]  /*1420*/  IMAD.X R20, R20, 0x1, R23.reuse, P0 ;  /* 0x0000000114147824 */ /* 0x100fe200000e0617 */
[----:B------:R-:W-:Y:S01]  /*1430*/  LEA R6, P0, R7, UR6, 0x2 ;  /* 0x0000000607067c11 */ /* 0x000fe2000f8010ff */
[----:B------:R-:W-:-:S03]  /*1440*/  IMAD.X R22, R22, 0x1, R23, P1 ;  /* 0x0000000116167824 */ /* 0x000fc600008e0617 */
[----:B------:R-:W-:Y:S02]  /*1450*/  LEA.HI.X R7, R7, UR7, R20, 0x2, P0 ;  /* 0x0000000707077c11 */ /* 0x000fe400080f1414 */
[----:B------:R-:W-:Y:S02]  /*1460*/  LEA R14, P0, R21, UR6, 0x2 ;  /* 0x00000006150e7c11 */ /* 0x000fe4000f8010ff */
[-C--:B------:R-:W-:Y:S01]  /*1470*/  IADD3 R19, P1, PT, R5, R26.reuse, RZ ;  /* 0x0000001a05137210 */ /* 0x080fe20007f3e0ff */
[----:B------:R-:W2:Y:S01]  /*1480*/  LDG.E R6, desc[UR4][R6.64] ;  /* 0x0000000406067981 */ /* 0x000ea2000c1e1900 */
[----:B------:R-:W-:Y:S02]  /*1490*/  LEA.HI.X R15, R21, UR7, R22, 0x2, P0 ;  /* 0x00000007150f7c11 */ /* 0x000fe400080f1416 */
[----:B------:R-:W-:Y:S01]  /*14a0*/  LEA R18, P0, R19, UR6, 0x2 ;  /* 0x0000000613127c11 */ /* 0x000fe2000f8010ff */
[--C-:B------:R-:W-:Y:S01]  /*14b0*/  IMAD.X R24, R24, 0x1, R23.reuse, P1 ;  /* 0x0000000118187824 */ /* 0x100fe200008e0617 */
[-C--:B------:R-:W-:Y:S01]  /*14c0*/  IADD3 R5, P1, PT, R9, R26.reuse, RZ ;  /* 0x0000001a09057210 */ /* 0x080fe20007f3e0ff */
[----:B------:R-:W3:Y:S03]  /*14d0*/  LDG.E R14, desc[UR4][R14.64] ;  /* 0x000000040e0e7981 */ /* 0x000ee6000c1e1900 */
[----:B------:R-:W-:Y:S01]  /*14e0*/  LEA.HI.X R19, R19, UR7, R24, 0x2, P0 ;  /* 0x0000000713137c11 */ /* 0x000fe200080f1418 */
[----:B------:R-:W-:Y:S01]  /*14f0*/  IMAD.X R0, R0, 0x1, R23, P1 ;  /* 0x0000000100007824 */ /* 0x000fe200008e0617 */
[----:B------:R-:W3:Y:S01]  /*1500*/  LDG.E.64 R20, desc[UR4][R12.64+0xa0] ;  /* 0x0000a0040c147981 */ /* 0x000ee2000c1e1b00 */
[----:B------:R-:W-:Y:S01]  /*1510*/  LEA R24, P0, R5, UR6, 0x2 ;  /* 0x0000000605187c11 */ /* 0x000fe2000f8010ff */
[----:B----4-:R-:W5:Y:S01]  /*1520*/  I2F.F64 R8, R8 ;  /* 0x0000000800087312 */ /* 0x010f620000201c00 */
[----:B------:R-:W-:Y:S01]  /*1530*/  IADD3 R26, P2, PT, R11, R26, RZ ;  /* 0x0000001a0b1a7210 */ /* 0x000fe20007f5e0ff */
[----:B------:R-:W4:Y:S01]  /*1540*/  LDG.E R18, desc[UR4][R18.64] ;  /* 0x0000000412127981 */ /* 0x000f22000c1e1900 */
[----:B------:R-:W-:-:S02]  /*1550*/  LEA.HI.X R25, R5, UR7, R0, 0x2, P0 ;  /* 0x0000000705197c11 */ /* 0x000fc400080f1400 */
[----:B------:R-:W-:Y:S01]  /*1560*/  LEA R22, P0, R26, UR6, 0x2 ;  /* 0x000000061a167c11 */ /* 0x000fe2000f8010ff */
[----:B------:R-:W-:Y:S02]  /*1570*/  IMAD.X R23, R10, 0x1, R23, P2 ;  /* 0x000000010a177824 */ /* 0x000fe400010e0617 */
[----:B------:R-:W4:Y:S04]  /*1580*/  LDG.E.64 R10, desc[UR4][R12.64+0xa8] ;  /* 0x0000a8040c0a7981 */ /* 0x000f28000c1e1b00 */
[----:B------:R-:W4:Y:S01]  /*1590*/  LDG.E R24, desc[UR4][R24.64] ;  /* 0x0000000418187981 */ /* 0x000f22000c1e1900 */
[----:B------:R-:W-:Y:S01]  /*15a0*/  LEA.HI.X R23, R26, UR7, R23, 0x2, P0 ;  /* 0x000000071a177c11 */ /* 0x000fe200080f1417 */
[----:B-----5:R-:W-:Y:S02]  /*15b0*/  DFMA R28, R8, R28, R16 ;  /* 0x0000001c081c722b */ /* 0x020fe40000000010 */
[----:B------:R-:W5:Y:S04]  /*15c0*/  LDG.E.64 R26, desc[UR4][R12.64+0xc0] ;  /* 0x0000c0040c1a7981 */ /* 0x000f68000c1e1b00 */
[----:B------:R-:W5:Y:S04]  /*15d0*/  LDG.E.64 R16, desc[UR4][R12.64+0xb0] ;  /* 0x0000b0040c107981 */ /* 0x000f68000c1e1b00 */
[----:B------:R-:W5:Y:S04]  /*15e0*/  LDG.E R22, desc[UR4][R22.64] ;  /* 0x0000000416167981 */ /* 0x000f68000c1e1900 */
[----:B------:R-:W5:Y:S01]  /*15f0*/  LDG.E.64 R8, desc[UR4][R12.64+0xb8] ;  /* 0x0000b8040c087981 */ /* 0x000f62000c1e1b00 */
[----:B------:R-:W-:Y:S01]  /*1600*/  UMOV UR6, 0xa0b5ed8d ;  /* 0xa0b5ed8d00067882 */ /* 0x000fe20000000000 */
[----:B------:R-:W-:Y:S01]  /*1610*/  UMOV UR7, 0x3eb0c6f7 ;  /* 0x3eb0c6f700077882 */ /* 0x000fe20000000000 */
[----:B------:R-:W-:-:S02]  /*1620*/  IMAD.MOV.U32 R5, RZ, RZ, 0x1 ;  /* 0x00000001ff057424 */ /* 0x000fc400078e00ff */
[----:B------:R-:W-:Y:S01]  /*1630*/  IMAD R3, R2, R3, R4 ;  /* 0x0000000302037224 */ /* 0x000fe200078e0204 */
[----:B--2---:R-:W0:Y:S08]  /*1640*/  I2F.F64 R6, R6 ;  /* 0x0000000600067312 */ /* 0x004e300000201c00 */
[----:B---3--:R-:W1:Y:S01]  /*1650*/  I2F.F64 R14, R14 ;  /* 0x0000000e000e7312 */ /* 0x008e620000201c00 */
[----:B0-----:R-:W-:-:S07]  /*1660*/  DFMA R20, R6, R20, R28 ;  /* 0x000000140614722b */ /* 0x001fce000000001c */
[----:B----4-:R-:W5:Y:S01]  /*1670*/  I2F.F64 R18, R18 ;  /* 0x0000001200127312 */ /* 0x010f620000201c00 */
[----:B-1----:R-:W-:-:S07]  /*1680*/  DFMA R10, R14, R10, R20 ;  /* 0x0000000a0e0a722b */ /* 0x002fce0000000014 */
[----:B------:R-:W0:Y:S01]  /*1690*/  I2F.F64 R24, R24 ;  /* 0x0000001800187312 */ /* 0x000e220000201c00 */
[----:B------:R-:W1:Y:S01]  /*16a0*/  LDC.64 R20, c[0x0][0x388] ;  /* 0x0000e200ff147b82 */ /* 0x000e620000000a00 */
[----:B-----5:R-:W-:-:S06]  /*16b0*/  DFMA R10, R18, R16, R10 ;  /* 0x00000010120a722b */ /* 0x020fcc000000000a */
[----:B------:R-:W2:Y:S02]  /*16c0*/  I2F.F64 R16, R22 ;  /* 0x0000001600107312 */ /* 0x000ea40000201c00 */
[----:B0-----:R-:W-:-:S08]  /*16d0*/  DFMA R8, R24, R8, R10 ;  /* 0x000000081808722b */ /* 0x001fd0000000000a */
[----:B--2---:R-:W-:Y:S01]  /*16e0*/  DFMA R8, R16, R26, R8 ;  /* 0x0000001a1008722b */ /* 0x004fe20000000008 */
[----:B-1----:R-:W-:-:S07]  /*16f0*/  IMAD.WIDE R2, R3, 0x4, R20 ;  /* 0x0000000403027825 */ /* 0x002fce00078e0214 */
[----:B------:R-:W-:-:S06]  /*1700*/  DSETP.GT.AND P0, PT, R8, UR6, PT ;  /* 0x0000000608007e2a */ /* 0x000fcc000bf04000 */
[----:B------:R-:W-:-:S05]  /*1710*/  SEL R5, R5, 0xffffffff, P0 ;  /* 0xffffffff05057807 */ /* 0x000fca0000000000 */
[----:B------:R-:W-:Y:S01]  /*1720*/  STG.E desc[UR4][R2.64], R5 ;  /* 0x0000000502007986 */ /* 0x000fe2000c101904 */
[----:B------:R-:W-:Y:S05]  /*1730*/  EXIT ;  /* 0x000000000000794d */ /* 0x000fea0003800000 */
.L_x_0:
[----:B------:R-:W-:-:S00]  /*1740*/  BRA `(.L_x_0) ;  /* 0xfffffffc00fc7947 */ /* 0x000fc0000383ffff */
[----:B------:R-:W-:-:S00]  /*1750*/  NOP ;  /* 0x0000000000007918 */ /* 0x000fc00000000000 */
        /* <DEDUP_REMOVED lines=10> */
.L_x_4:


//--------------------- .text._Z11same_matrixPvS_ii --------------------------
	.section	.text._Z11same_matrixPvS_ii,"ax",@progbits
	.align	128
        .global         _Z11same_matrixPvS_ii
        .type           _Z11same_matrixPvS_ii,@function
        .size           _Z11same_matrixPvS_ii,(.L_x_5 - _Z11same_matrixPvS_ii)
        .other          _Z11same_matrixPvS_ii,@"STO_CUDA_ENTRY STV_DEFAULT"
_Z11same_matrixPvS_ii:
.text._Z11same_matrixPvS_ii:
[----:B------:R-:W-:Y:S08]  /*0000*/  LDC R1, c[0x0][0x37c] ;  /* 0x0000df00ff017b82 */ /* 0x000ff00000000800 */
[----:B------:R-:W0:Y:S01]  /*0010*/  LDC.64 R4, c[0x0][0x390] ;  /* 0x0000e400ff047b82 */ /* 0x000e220000000a00 */
[----:B------:R-:W1:Y:S07]  /*0020*/  LDCU.64 UR4, c[0x0][0x358] ;  /* 0x00006b00ff0477ac */ /* 0x000e6e0008000a00 */
[----:B------:R-:W1:Y:S01]  /*0030*/  LDC.64 R2, c[0x4][RZ] ;  /* 0x01000000ff027b82 */ /* 0x000e620000000a00 */
[----:B0-----:R-:W-:-:S02]  /*0040*/  IMAD R0, R5, R4, RZ ;  /* 0x0000000405007224 */ /* 0x001fc400078e02ff */
[----:B------:R-:W-:-:S03]  /*0050*/  IMAD.MOV.U32 R5, RZ, RZ, 0x1 ;  /* 0x00000001ff057424 */ /* 0x000fc600078e00ff */
[----:B------:R-:W-:Y:S02]  /*0060*/  ISETP.GE.AND P0, PT, R0, 0x1, PT ;  /* 0x000000010000780c */ /* 0x000fe40003f06270 */
[----:B-1----:R0:W-:Y:S11]  /*0070*/  STG.E desc[UR4][R2.64], R5 ;  /* 0x0000000502007986 */ /* 0x0021f6000c101904 */
[----:B------:R-:W-:Y:S05]  /*0080*/  @!P0 EXIT ;  /* 0x000000000000894d */ /* 0x000fea0003800000 */
[----:B0-----:R-:W0:Y:S08]  /*0090*/  LDC.64 R2, c[0x0][0x380] ;  /* 0x0000e000ff027b82 */ /* 0x001e300000000a00 */
[----:B------:R-:W1:Y:S01]  /*00a0*/  LDC.64 R4, c[0x0][0x388] ;  /* 0x0000e200ff047b82 */ /* 0x000e620000000a00 */
[----:B0-----:R-:W2:Y:S04]  /*00b0*/  LDG.E R2, desc[UR4][R2.64] ;  /* 0x0000000402027981 */ /* 0x001ea8000c1e1900 */
[----:B-1----:R-:W2:Y:S02]  /*00c0*/  LDG.E R5, desc[UR4][R4.64] ;  /* 0x0000000404057981 */ /* 0x002ea4000c1e1900 */
[----:B--2---:R-:W-:-:S13]  /*00d0*/  ISETP.NE.AND P0, PT, R2, R5, PT ;  /* 0x000000050200720c */ /* 0x004fda0003f05270 */
[----:B------:R-:W-:Y:S05]  /*00e0*/  @P0 BRA `(.L_x_1) ;  /* 0x0000000000300947 */ /* 0x000fea0003800000 */
[----:B------:R-:W0:Y:S01]  /*00f0*/  LDC.64 R6, c[0x0][0x380] ;  /* 0x0000e000ff067b82 */ /* 0x000e220000000a00 */
[----:B------:R-:W-:-:S07]  /*0100*/  HFMA2 R11, -RZ, RZ, 0, 0 ;  /* 0x00000000ff0b7431 */ /* 0x000fce00000001ff */
[----:B------:R-:W1:Y:S02]  /*0110*/  LDC.64 R8, c[0x0][0x388] ;  /* 0x0000e200ff087b82 */ /* 0x000e640000000a00 */
.L_x_2:
[----:B------:R-:W-:-:S05]  /*0120*/  VIADD R11, R11, 0x1 ;  /* 0x000000010b0b7836 */ /* 0x000fca0000000000 */
[----:B------:R-:W-:-:S13]  /*0130*/  ISETP.NE.AND P0, PT, R11, R0, PT ;  /* 0x000000000b00720c */ /* 0x000fda0003f05270 */
[----:B------:R-:W-:Y:S05]  /*0140*/  @!P0 EXIT ;  /* 0x000000000000894d */ /* 0x000fea0003800000 */
[----:B0-----:R-:W-:-:S04]  /*0150*/  IMAD.WIDE.U32 R2, R11, 0x4, R6 ;  /* 0x000000040b027825 */ /* 0x001fc800078e0006 */
[----:B-1----:R-:W-:Y:S02]  /*0160*/  IMAD.WIDE.U32 R4, R11, 0x4, R8 ;  /* 0x000000040b047825 */ /* 0x002fe400078e0008 */
[----:B------:R-:W2:Y:S04]  /*0170*/  LDG.E R2, desc[UR4][R2.64] ;  /* 0x0000000402027981 */ /* 0x000ea8000c1e1900 */
[----:B------:R-:W2:Y:S02]  /*0180*/  LDG.E R5, desc[UR4][R4.64] ;  /* 0x0000000404057981 */ /* 0x000ea4000c1e1900 */
[----:B--2---:R-:W-:-:S13]  /*0190*/  ISETP.NE.AND P0, PT, R2, R5, PT ;  /* 0x000000050200720c */ /* 0x004fda0003f05270 */
[----:B------:R-:W-:Y:S05]  /*01a0*/  @!P0 BRA `(.L_x_2) ;  /* 0xfffffffc00dc8947 */ /* 0x000fea000383ffff */
.L_x_1:
[----:B------:R-:W0:Y:S02]  /*01b0*/  LDC.64 R2, c[0x4][RZ] ;  /* 0x01000000ff027b82 */ /* 0x000e240000000a00 */
[----:B0-----:R-:W-:Y:S01]  /*01c0*/  STG.E desc[UR4][R2.64], RZ ;  /* 0x000000ff02007986 */ /* 0x001fe2000c101904 */
[----:B------:R-:W-:Y:S05]  /*01d0*/  EXIT ;  /* 0x000000000000794d */ /* 0x000fea0003800000 */
.L_x_3:
        /* <DEDUP_REMOVED lines=10> */
.L_x_5:


//--------------------- .nv.shared.reserved.0     --------------------------
	.section	.nv.shared.reserved.0,"aw",@nobits
	.weak		__nv_reservedSMEM_offset_0_alias
	.size		__nv_reservedSMEM_offset_0_alias, 0, 64
	.other		__nv_reservedSMEM_offset_0_alias,@"STO_CUDA_RESERVED_SHARED STV_DEFAULT"
__nv_reservedSMEM_offset_0_alias:
	.zero		0
	.zero		64


//--------------------- .nv.global                --------------------------
	.section	.nv.global,"aw",@nobits
	.align	4
.nv.global:
	.type		state_d,@object
	.size		state_d,(.L_0 - state_d)
state_d:
	.zero		4
.L_0:


//--------------------- .nv.constant0._Z14calculateFramePiS_Pdi --------------------------
	.section	.nv.constant0._Z14calculateFramePiS_Pdi,"a",@progbits
	.sectionflags	@""
	.align	4
.nv.constant0._Z14calculateFramePiS_Pdi:
	.zero		924


//--------------------- .nv.constant0._Z11same_matrixPvS_ii --------------------------
	.section	.nv.constant0._Z11same_matrixPvS_ii,"a",@progbits
	.sectionflags	@""
	.align	4
.nv.constant0._Z11same_matrixPvS_ii:
	.zero		920


//--------------------- SYMBOLS --------------------------

	.type		.nv.reservedSmem.offset0,@object
	.size		.nv.reservedSmem.offset0,0x4
